//
// Generated by NVIDIA NVVM Compiler
//
// Compiler Build ID: CL-36424714
// Cuda compilation tools, release 13.0, V13.0.88
// Based on NVVM 20.0.0
//

.version 9.0
.target sm_100
.address_size 64

	// .globl	_Z10sgemm_v2_2ILj32EEvPfS0_S0_iii
// _ZZ10sgemm_v2_2ILj32EEvPfS0_S0_iiiE8a_shared has been demoted
// _ZZ10sgemm_v2_2ILj32EEvPfS0_S0_iiiE8b_shared has been demoted

.visible .entry _Z10sgemm_v2_2ILj32EEvPfS0_S0_iii(
	.param .u64 .ptr .align 1 _Z10sgemm_v2_2ILj32EEvPfS0_S0_iii_param_0,
	.param .u64 .ptr .align 1 _Z10sgemm_v2_2ILj32EEvPfS0_S0_iii_param_1,
	.param .u64 .ptr .align 1 _Z10sgemm_v2_2ILj32EEvPfS0_S0_iii_param_2,
	.param .u32 _Z10sgemm_v2_2ILj32EEvPfS0_S0_iii_param_3,
	.param .u32 _Z10sgemm_v2_2ILj32EEvPfS0_S0_iii_param_4,
	.param .u32 _Z10sgemm_v2_2ILj32EEvPfS0_S0_iii_param_5
)
{
	.reg .pred 	%p<3>;
	.reg .b32 	%r<31>;
	.reg .b32 	%f<105>;
	.reg .b64 	%rd<19>;
	// demoted variable
	.shared .align 4 .b8 _ZZ10sgemm_v2_2ILj32EEvPfS0_S0_iiiE8a_shared[4096];
	// demoted variable
	.shared .align 4 .b8 _ZZ10sgemm_v2_2ILj32EEvPfS0_S0_iiiE8b_shared[4096];
	ld.param.u64 	%rd5, [_Z10sgemm_v2_2ILj32EEvPfS0_S0_iii_param_0];
	ld.param.u64 	%rd6, [_Z10sgemm_v2_2ILj32EEvPfS0_S0_iii_param_1];
	ld.param.u64 	%rd7, [_Z10sgemm_v2_2ILj32EEvPfS0_S0_iii_param_2];
	ld.param.u32 	%r13, [_Z10sgemm_v2_2ILj32EEvPfS0_S0_iii_param_4];
	ld.param.u32 	%r14, [_Z10sgemm_v2_2ILj32EEvPfS0_S0_iii_param_5];
	mov.u32 	%r1, %tid.x;
	mov.u32 	%r15, %ctaid.x;
	mov.u32 	%r2, %ntid.x;
	mul.lo.s32 	%r3, %r15, %r2;
	mov.u32 	%r4, %tid.y;
	mov.u32 	%r16, %ctaid.y;
	mov.u32 	%r17, %ntid.y;
	mul.lo.s32 	%r5, %r16, %r17;
	setp.lt.s32 	%p1, %r14, 1;
	mov.f32 	%f104, 0f00000000;
	@%p1 bra 	$L__BB0_3;
	mad.lo.s32 	%r6, %r14, %r4, %r1;
	shl.b32 	%r19, %r4, 7;
	mov.u32 	%r20, _ZZ10sgemm_v2_2ILj32EEvPfS0_S0_iiiE8a_shared;
	add.s32 	%r7, %r20, %r19;
	shl.b32 	%r21, %r1, 2;
	add.s32 	%r8, %r7, %r21;
	mov.u32 	%r22, _ZZ10sgemm_v2_2ILj32EEvPfS0_S0_iiiE8b_shared;
	add.s32 	%r10, %r22, %r21;
	add.s32 	%r9, %r10, %r19;
	cvt.s64.s32 	%rd1, %r3;
	mul.lo.s32 	%r23, %r14, %r5;
	cvt.s64.s32 	%rd2, %r23;
	cvta.to.global.u64 	%rd3, %rd5;
	cvta.to.global.u64 	%rd4, %rd6;
	mov.f32 	%f104, 0f00000000;
	mov.b32 	%r30, 0;
$L__BB0_2:
	add.s32 	%r24, %r6, %r30;
	cvt.u64.u32 	%rd8, %r24;
	add.s64 	%rd9, %rd8, %rd2;
	shl.b64 	%rd10, %rd9, 2;
	add.s64 	%rd11, %rd3, %rd10;
	ld.global.f32 	%f6, [%rd11];
	st.shared.f32 	[%r8], %f6;
	add.s32 	%r25, %r30, %r4;
	mad.lo.s32 	%r26, %r25, %r13, %r1;
	cvt.u64.u32 	%rd12, %r26;
	add.s64 	%rd13, %rd12, %rd1;
	shl.b64 	%rd14, %rd13, 2;
	add.s64 	%rd15, %rd4, %rd14;
	ld.global.f32 	%f7, [%rd15];
	st.shared.f32 	[%r9], %f7;
	bar.sync 	0;
	ld.shared.f32 	%f8, [%r7];
	ld.shared.f32 	%f9, [%r10];
	fma.rn.f32 	%f10, %f8, %f9, %f104;
	ld.shared.f32 	%f11, [%r7+4];
	ld.shared.f32 	%f12, [%r10+128];
	fma.rn.f32 	%f13, %f11, %f12, %f10;
	ld.shared.f32 	%f14, [%r7+8];
	ld.shared.f32 	%f15, [%r10+256];
	fma.rn.f32 	%f16, %f14, %f15, %f13;
	ld.shared.f32 	%f17, [%r7+12];
	ld.shared.f32 	%f18, [%r10+384];
	fma.rn.f32 	%f19, %f17, %f18, %f16;
	ld.shared.f32 	%f20, [%r7+16];
	ld.shared.f32 	%f21, [%r10+512];
	fma.rn.f32 	%f22, %f20, %f21, %f19;
	ld.shared.f32 	%f23, [%r7+20];
	ld.shared.f32 	%f24, [%r10+640];
	fma.rn.f32 	%f25, %f23, %f24, %f22;
	ld.shared.f32 	%f26, [%r7+24];
	ld.shared.f32 	%f27, [%r10+768];
	fma.rn.f32 	%f28, %f26, %f27, %f25;
	ld.shared.f32 	%f29, [%r7+28];
	ld.shared.f32 	%f30, [%r10+896];
	fma.rn.f32 	%f31, %f29, %f30, %f28;
	ld.shared.f32 	%f32, [%r7+32];
	ld.shared.f32 	%f33, [%r10+1024];
	fma.rn.f32 	%f34, %f32, %f33, %f31;
	ld.shared.f32 	%f35, [%r7+36];
	ld.shared.f32 	%f36, [%r10+1152];
	fma.rn.f32 	%f37, %f35, %f36, %f34;
	ld.shared.f32 	%f38, [%r7+40];
	ld.shared.f32 	%f39, [%r10+1280];
	fma.rn.f32 	%f40, %f38, %f39, %f37;
	ld.shared.f32 	%f41, [%r7+44];
	ld.shared.f32 	%f42, [%r10+1408];
	fma.rn.f32 	%f43, %f41, %f42, %f40;
	ld.shared.f32 	%f44, [%r7+48];
	ld.shared.f32 	%f45, [%r10+1536];
	fma.rn.f32 	%f46, %f44, %f45, %f43;
	ld.shared.f32 	%f47, [%r7+52];
	ld.shared.f32 	%f48, [%r10+1664];
	fma.rn.f32 	%f49, %f47, %f48, %f46;
	ld.shared.f32 	%f50, [%r7+56];
	ld.shared.f32 	%f51, [%r10+1792];
	fma.rn.f32 	%f52, %f50, %f51, %f49;
	ld.shared.f32 	%f53, [%r7+60];
	ld.shared.f32 	%f54, [%r10+1920];
	fma.rn.f32 	%f55, %f53, %f54, %f52;
	ld.shared.f32 	%f56, [%r7+64];
	ld.shared.f32 	%f57, [%r10+2048];
	fma.rn.f32 	%f58, %f56, %f57, %f55;
	ld.shared.f32 	%f59, [%r7+68];
	ld.shared.f32 	%f60, [%r10+2176];
	fma.rn.f32 	%f61, %f59, %f60, %f58;
	ld.shared.f32 	%f62, [%r7+72];
	ld.shared.f32 	%f63, [%r10+2304];
	fma.rn.f32 	%f64, %f62, %f63, %f61;
	ld.shared.f32 	%f65, [%r7+76];
	ld.shared.f32 	%f66, [%r10+2432];
	fma.rn.f32 	%f67, %f65, %f66, %f64;
	ld.shared.f32 	%f68, [%r7+80];
	ld.shared.f32 	%f69, [%r10+2560];
	fma.rn.f32 	%f70, %f68, %f69, %f67;
	ld.shared.f32 	%f71, [%r7+84];
	ld.shared.f32 	%f72, [%r10+2688];
	fma.rn.f32 	%f73, %f71, %f72, %f70;
	ld.shared.f32 	%f74, [%r7+88];
	ld.shared.f32 	%f75, [%r10+2816];
	fma.rn.f32 	%f76, %f74, %f75, %f73;
	ld.shared.f32 	%f77, [%r7+92];
	ld.shared.f32 	%f78, [%r10+2944];
	fma.rn.f32 	%f79, %f77, %f78, %f76;
	ld.shared.f32 	%f80, [%r7+96];
	ld.shared.f32 	%f81, [%r10+3072];
	fma.rn.f32 	%f82, %f80, %f81, %f79;
	ld.shared.f32 	%f83, [%r7+100];
	ld.shared.f32 	%f84, [%r10+3200];
	fma.rn.f32 	%f85, %f83, %f84, %f82;
	ld.shared.f32 	%f86, [%r7+104];
	ld.shared.f32 	%f87, [%r10+3328];
	fma.rn.f32 	%f88, %f86, %f87, %f85;
	ld.shared.f32 	%f89, [%r7+108];
	ld.shared.f32 	%f90, [%r10+3456];
	fma.rn.f32 	%f91, %f89, %f90, %f88;
	ld.shared.f32 	%f92, [%r7+112];
	ld.shared.f32 	%f93, [%r10+3584];
	fma.rn.f32 	%f94, %f92, %f93, %f91;
	ld.shared.f32 	%f95, [%r7+116];
	ld.shared.f32 	%f96, [%r10+3712];
	fma.rn.f32 	%f97, %f95, %f96, %f94;
	ld.shared.f32 	%f98, [%r7+120];
	ld.shared.f32 	%f99, [%r10+3840];
	fma.rn.f32 	%f100, %f98, %f99, %f97;
	ld.shared.f32 	%f101, [%r7+124];
	ld.shared.f32 	%f102, [%r10+3968];
	fma.rn.f32 	%f104, %f101, %f102, %f100;
	bar.sync 	0;
	add.s32 	%r30, %r30, %r2;
	setp.lt.s32 	%p2, %r30, %r14;
	@%p2 bra 	$L__BB0_2;
$L__BB0_3:
	cvta.to.global.u64 	%rd16, %rd7;
	add.s32 	%r27, %r5, %r4;
	add.s32 	%r28, %r3, %r1;
	mad.lo.s32 	%r29, %r13, %r27, %r28;
	mul.wide.s32 	%rd17, %r29, 4;
	add.s64 	%rd18, %rd16, %rd17;
	st.global.f32 	[%rd18], %f104;
	ret;

}


// ===== COMPILED SASS (sm_100) =====

	.target	sm_100

	.elftype	@"ET_EXEC"


//--------------------- .note.nv.tkinfo           --------------------------
	.section	.note.nv.tkinfo,"",@"SHT_NOTE"
	.sectionflags	@"SHF_NOTE_NV_TKINFO"
	.tkinfo
        /*0018*/ 	.word	0x00000002
        /*0030*/ 	.string	""
        /*0030*/ 	.string	"ptxas"
        /*0030*/ 	.string	"Cuda compilation tools, release 13.0, V13.0.88"
        /*0030*/ 	.string	"Build cuda_13.0.r13.0/compiler.36424714_0"
        /*0030*/ 	.string	"-arch sm_100 -m 64 "



//--------------------- .note.nv.cuinfo           --------------------------
	.section	.note.nv.cuinfo,"",@"SHT_NOTE"
	.sectionflags	@"SHF_NOTE_NV_CUINFO"
        /*0018*/ 	.short	0x0002
        /*001a*/ 	.short	0x0064
        /*001c*/ 	.short	0x0082
	.zero		2


//--------------------- .nv.info                  --------------------------
	.section	.nv.info,"",@"SHT_CUDA_INFO"
	.align	4


	//----- nvinfo : EIATTR_REGCOUNT
	.align		4
        /*0000*/ 	.byte	0x04, 0x2f
        /*0002*/ 	.short	(.L_1 - .L_0)
	.align		4
.L_0:
        /*0004*/ 	.word	index@(_Z10sgemm_v2_2ILj32EEvPfS0_S0_iii)
        /*0008*/ 	.word	0x00000020


	//----- nvinfo : EIATTR_FRAME_SIZE
	.align		4
.L_1:
        /*000c*/ 	.byte	0x04, 0x11
        /*000e*/ 	.short	(.L_3 - .L_2)
	.align		4
.L_2:
        /*0010*/ 	.word	index@(_Z10sgemm_v2_2ILj32EEvPfS0_S0_iii)
        /*0014*/ 	.word	0x00000000


	//----- nvinfo : EIATTR_MIN_STACK_SIZE
	.align		4
.L_3:
        /*0018*/ 	.byte	0x04, 0x12
        /*001a*/ 	.short	(.L_5 - .L_4)
	.align		4
.L_4:
        /*001c*/ 	.word	index@(_Z10sgemm_v2_2ILj32EEvPfS0_S0_iii)
        /*0020*/ 	.word	0x00000000
.L_5:


//--------------------- .nv.compat                --------------------------
	.section	.nv.compat,"",@"SHT_CUDA_COMPAT_INFO"
	.align	4
        /*0000*/ 	.byte	0x02, 0x09, 0x00, 0x00, 0x02, 0x02, 0x01, 0x00, 0x02, 0x05, 0x05, 0x00, 0x03, 0x07, 0x01, 0x01
        /*0010*/ 	.byte	0x02, 0x03, 0x00, 0x00, 0x02, 0x06, 0x01, 0x00, 0x04, 0x0b, 0x08, 0x00, 0x09, 0x00, 0x00, 0x00
        /*0020*/ 	.byte	0x00, 0x00, 0x00, 0x00


//--------------------- .nv.info._Z10sgemm_v2_2ILj32EEvPfS0_S0_iii --------------------------
	.section	.nv.info._Z10sgemm_v2_2ILj32EEvPfS0_S0_iii,"",@"SHT_CUDA_INFO"
	.sectionflags	@""
	.align	4


	//----- nvinfo : EIATTR_CUDA_API_VERSION
	.align		4
        /*0000*/ 	.byte	0x04, 0x37
        /*0002*/ 	.short	(.L_7 - .L_6)
.L_6:
        /*0004*/ 	.word	0x00000082


	//----- nvinfo : EIATTR_KPARAM_INFO
	.align		4
.L_7:
        /*0008*/ 	.byte	0x04, 0x17
        /*000a*/ 	.short	(.L_9 - .L_8)
.L_8:
        /*000c*/ 	.word	0x00000000
        /*0010*/ 	.short	0x0005
        /*0012*/ 	.short	0x0020
        /*0014*/ 	.byte	0x00, 0xf0, 0x11, 0x00


	//----- nvinfo : EIATTR_KPARAM_INFO
	.align		4
.L_9:
        /*0018*/ 	.byte	0x04, 0x17
        /*001a*/ 	.short	(.L_11 - .L_10)
.L_10:
        /*001c*/ 	.word	0x00000000
        /*0020*/ 	.short	0x0004
        /*0022*/ 	.short	0x001c
        /*0024*/ 	.byte	0x00, 0xf0, 0x11, 0x00


	//----- nvinfo : EIATTR_KPARAM_INFO
	.align		4
.L_11:
        /*0028*/ 	.byte	0x04, 0x17
        /*002a*/ 	.short	(.L_13 - .L_12)
.L_12:
        /*002c*/ 	.word	0x00000000
        /*0030*/ 	.short	0x0003
        /*0032*/ 	.short	0x0018
        /*0034*/ 	.byte	0x00, 0xf0, 0x11, 0x00


	//----- nvinfo : EIATTR_KPARAM_INFO
	.align		4
.L_13:
        /*0038*/ 	.byte	0x04, 0x17
        /*003a*/ 	.short	(.L_15 - .L_14)
.L_14:
        /*003c*/ 	.word	0x00000000
        /*0040*/ 	.short	0x0002
        /*0042*/ 	.short	0x0010
        /*0044*/ 	.byte	0x00, 0xf5, 0x21, 0x00


	//----- nvinfo : EIATTR_KPARAM_INFO
	.align		4
.L_15:
        /*0048*/ 	.byte	0x04, 0x17
        /*004a*/ 	.short	(.L_17 - .L_16)
.L_16:
        /*004c*/ 	.word	0x00000000
        /*0050*/ 	.short	0x0001
        /*0052*/ 	.short	0x0008
        /*0054*/ 	.byte	0x00, 0xf5, 0x21, 0x00


	//----- nvinfo : EIATTR_KPARAM_INFO
	.align		4
.L_17:
        /*0058*/ 	.byte	0x04, 0x17
        /*005a*/ 	.short	(.L_19 - .L_18)
.L_18:
        /*005c*/ 	.word	0x00000000
        /*0060*/ 	.short	0x0000
        /*0062*/ 	.short	0x0000
        /*0064*/ 	.byte	0x00, 0xf5, 0x21, 0x00


	//----- nvinfo : EIATTR_SPARSE_MMA_MASK
	.align		4
.L_19:
        /*0068*/ 	.byte	0x03, 0x50
        /*006a*/ 	.short	0x0000


	//----- nvinfo : EIATTR_MAXREG_COUNT
	.align		4
        /*006c*/ 	.byte	0x03, 0x1b
        /*006e*/ 	.short	0x00ff


	//----- nvinfo : EIATTR_NUM_BARRIERS
	.align		4
        /*0070*/ 	.byte	0x02, 0x4c
        /*0072*/ 	.byte	0x01
	.zero		1


	//----- nvinfo : EIATTR_MERCURY_ISA_VERSION
	.align		4
        /*0074*/ 	.byte	0x03, 0x5f
        /*0076*/ 	.short	0x0101


	//----- nvinfo : EIATTR_VRC_CTA_INIT_COUNT
	.align		4
        /*0078*/ 	.byte	0x02, 0x4a
	.zero		1
	.zero		1


	//----- nvinfo : EIATTR_EXIT_INSTR_OFFSETS
	.align		4
        /*007c*/ 	.byte	0x04, 0x1c
        /*007e*/ 	.short	(.L_21 - .L_20)


	//   ....[0]....
.L_20:
        /*0080*/ 	.word	0x00000800


	//----- nvinfo : EIATTR_CBANK_PARAM_SIZE
	.align		4
.L_21:
        /*0084*/ 	.byte	0x03, 0x19
        /*0086*/ 	.short	0x0024


	//----- nvinfo : EIATTR_PARAM_CBANK
	.align		4
        /*0088*/ 	.byte	0x04, 0x0a
        /*008a*/ 	.short	(.L_23 - .L_22)
	.align		4
.L_22:
        /*008c*/ 	.word	index@(.nv.constant0._Z10sgemm_v2_2ILj32EEvPfS0_S0_iii)
        /*0090*/ 	.short	0x0380
        /*0092*/ 	.short	0x0024


	//----- nvinfo : EIATTR_SW_WAR
	.align		4
.L_23:
        /*0094*/ 	.byte	0x04, 0x36
        /*0096*/ 	.short	(.L_25 - .L_24)
.L_24:
        /*0098*/ 	.word	0x00000008
.L_25:


//--------------------- .nv.callgraph             --------------------------
	.section	.nv.callgraph,"",@"SHT_CUDA_CALLGRAPH"
	.align	4
	.sectionentsize	8
	.align		4
        /*0000*/ 	.word	0x00000000
	.align		4
        /*0004*/ 	.word	0xffffffff
	.align		4
        /*0008*/ 	.word	0x00000000
	.align		4
        /*000c*/ 	.word	0xfffffffe
	.align		4
        /*0010*/ 	.word	0x00000000
	.align		4
        /*0014*/ 	.word	0xfffffffd
	.align		4
        /*0018*/ 	.word	0x00000000
	.align		4
        /*001c*/ 	.word	0xfffffffc


//--------------------- .text._Z10sgemm_v2_2ILj32EEvPfS0_S0_iii --------------------------
	.section	.text._Z10sgemm_v2_2ILj32EEvPfS0_S0_iii,"ax",@progbits
	.align	128
        .global         _Z10sgemm_v2_2ILj32EEvPfS0_S0_iii
        .type           _Z10sgemm_v2_2ILj32EEvPfS0_S0_iii,@function
        .size           _Z10sgemm_v2_2ILj32EEvPfS0_S0_iii,(.L_x_3 - _Z10sgemm_v2_2ILj32EEvPfS0_S0_iii)
        .other          _Z10sgemm_v2_2ILj32EEvPfS0_S0_iii,@"STO_CUDA_ENTRY STV_DEFAULT"
_Z10sgemm_v2_2ILj32EEvPfS0_S0_iii:
.text._Z10sgemm_v2_2ILj32EEvPfS0_S0_iii:
[----:B------:R-:W-:Y:S08]  /*0000*/  LDC R1, c[0x0][0x37c] ;  /* 0x0000df00ff017b82 */ /* 0x000ff00000000800 */
[----:B------:R-:W0:Y:S01]  /*0010*/  LDC R0, c[0x0][0x3a0] ;  /* 0x0000e800ff007b82 */ /* 0x000e220000000800 */
[----:B------:R-:W1:Y:S01]  /*0020*/  S2R R3, SR_TID.X ;  /* 0x0000000000037919 */ /* 0x000e620000002100 */
[----:B------:R-:W2:Y:S01]  /*0030*/  LDCU.64 UR8, c[0x0][0x358] ;  /* 0x00006b00ff0877ac */ /* 0x000ea20008000a00 */
[----:B------:R-:W-:Y:S01]  /*0040*/  HFMA2 R21, -RZ, RZ, 0, 0 ;  /* 0x00000000ff157431 */ /* 0x000fe200000001ff */
[----:B------:R-:W3:Y:S04]  /*0050*/  S2R R4, SR_TID.Y ;  /* 0x0000000000047919 */ /* 0x000ee80000002200 */
[----:B------:R-:W4:Y:S08]  /*0060*/  S2UR UR6, SR_CTAID.X ;  /* 0x00000000000679c3 */ /* 0x000f300000002500 */
[----:B------:R-:W4:Y:S01]  /*0070*/  LDC R2, c[0x0][0x360] ;  /* 0x0000d800ff027b82 */ /* 0x000f220000000800 */
[----:B------:R-:W5:Y:S07]  /*0080*/  LDCU UR5, c[0x0][0x364] ;  /* 0x00006c80ff0577ac */ /* 0x000f6e0008000800 */
[----:B------:R-:W5:Y:S01]  /*0090*/  S2UR UR4, SR_CTAID.Y ;  /* 0x00000000000479c3 */ /* 0x000f620000002600 */
[----:B0-----:R-:W-:Y:S01]  /*00a0*/  ISETP.GE.AND P0, PT, R0, 0x1, PT ;  /* 0x000000010000780c */ /* 0x001fe20003f06270 */
[----:B----4-:R-:W-:Y:S01]  /*00b0*/  IMAD R22, R2, UR6, RZ ;  /* 0x0000000602167c24 */ /* 0x010fe2000f8e02ff */
[----:B-----5:R-:W-:-:S11]  /*00c0*/  UIMAD UR4, UR4, UR5, URZ ;  /* 0x00000005040472a4 */ /* 0x020fd6000f8e02ff */
[----:B-123--:R-:W-:Y:S05]  /*00d0*/  @!P0 BRA `(.L_x_0) ;  /* 0x0000000400ac8947 */ /* 0x00efea0003800000 */
[----:B------:R-:W0:Y:S01]  /*00e0*/  S2UR UR7, SR_CgaCtaId ;  /* 0x00000000000779c3 */ /* 0x000e220000008800 */
[----:B------:R-:W-:Y:S01]  /*00f0*/  UMOV UR5, 0x400 ;  /* 0x0000040000057882 */ /* 0x000fe20000000000 */
[----:B------:R-:W-:Y:S01]  /*0100*/  IMAD R20, R4, R0, R3 ;  /* 0x0000000004147224 */ /* 0x000fe200078e0203 */
[----:B------:R-:W-:Y:S01]  /*0110*/  UIADD3 UR6, UPT, UPT, UR5, 0x1000, URZ ;  /* 0x0000100005067890 */ /* 0x000fe2000fffe0ff */
[----:B------:R-:W-:Y:S01]  /*0120*/  IMAD R6, R0, UR4, RZ ;  /* 0x0000000400067c24 */ /* 0x000fe2000f8e02ff */
[----:B------:R-:W-:Y:S01]  /*0130*/  MOV R21, RZ ;  /* 0x000000ff00157202 */ /* 0x000fe20000000f00 */
[----:B------:R-:W1:Y:S01]  /*0140*/  LDCU UR10, c[0x0][0x39c] ;  /* 0x00007380ff0a77ac */ /* 0x000e620008000800 */
[----:B------:R-:W-:Y:S01]  /*0150*/  MOV R5, RZ ;  /* 0x000000ff00057202 */ /* 0x000fe20000000f00 */
[----:B------:R-:W2:Y:S01]  /*0160*/  LDCU.128 UR12, c[0x0][0x380] ;  /* 0x00007000ff0c77ac */ /* 0x000ea20008000c00 */
[----:B0-----:R-:W-:Y:S02]  /*0170*/  ULEA UR5, UR7, UR5, 0x18 ;  /* 0x0000000507057291 */ /* 0x001fe4000f8ec0ff */
[----:B------:R-:W-:-:S04]  /*0180*/  ULEA UR6, UR7, UR6, 0x18 ;  /* 0x0000000607067291 */ /* 0x000fc8000f8ec0ff */
[C---:B------:R-:W-:Y:S02]  /*0190*/  LEA R18, R4.reuse, UR5, 0x7 ;  /* 0x0000000504127c11 */ /* 0x040fe4000f8e38ff */
[C---:B------:R-:W-:Y:S02]  /*01a0*/  LEA R17, R3.reuse, UR6, 0x2 ;  /* 0x0000000603117c11 */ /* 0x040fe4000f8e10ff */
[----:B------:R-:W-:Y:S02]  /*01b0*/  LEA R16, R3, R18, 0x2 ;  /* 0x0000001203107211 */ /* 0x000fe400078e10ff */
[----:B-12---:R-:W-:-:S07]  /*01c0*/  LEA R7, R4, R17, 0x7 ;  /* 0x0000001104077211 */ /* 0x006fce00078e38ff */
.L_x_1:
[-C--:B------:R-:W-:Y:S02]  /*01d0*/  IADD3 R8, PT, PT, R4, R5.reuse, RZ ;  /* 0x0000000504087210 */ /* 0x080fe40007ffe0ff */
[----:B------:R-:W-:-:S03]  /*01e0*/  IADD3 R9, PT, PT, R20, R5, RZ ;  /* 0x0000000514097210 */ /* 0x000fc60007ffe0ff */
[----:B------:R-:W-:Y:S01]  /*01f0*/  IMAD R11, R8, UR10, R3 ;  /* 0x0000000a080b7c24 */ /* 0x000fe2000f8e0203 */
[----:B------:R-:W-:-:S04]  /*0200*/  IADD3 R9, P1, PT, R6, R9, RZ ;  /* 0x0000000906097210 */ /* 0x000fc80007f3e0ff */
[----:B------:R-:W-:Y:S02]  /*0210*/  IADD3 R11, P0, PT, R22, R11, RZ ;  /* 0x0000000b160b7210 */ /* 0x000fe40007f1e0ff */
[----:B------:R-:W-:Y:S02]  /*0220*/  LEA.HI.X.SX32 R12, R6, RZ, 0x1, P1 ;  /* 0x000000ff060c7211 */ /* 0x000fe400008f0eff */
[----:B------:R-:W-:Y:S02]  /*0230*/  LEA R8, P1, R9, UR12, 0x2 ;  /* 0x0000000c09087c11 */ /* 0x000fe4000f8210ff */
[----:B------:R-:W-:Y:S02]  /*0240*/  LEA.HI.X.SX32 R10, R22, RZ, 0x1, P0 ;  /* 0x000000ff160a7211 */ /* 0x000fe400000f0eff */
[----:B------:R-:W-:Y:S02]  /*0250*/  LEA R24, P0, R11, UR14, 0x2 ;  /* 0x0000000e0b187c11 */ /* 0x000fe4000f8010ff */
[----:B------:R-:W-:-:S02]  /*0260*/  LEA.HI.X R9, R9, UR13, R12, 0x2, P1 ;  /* 0x0000000d09097c11 */ /* 0x000fc400088f140c */
[----:B------:R-:W-:-:S03]  /*0270*/  LEA.HI.X R25, R11, UR15, R10, 0x2, P0 ;  /* 0x0000000f0b197c11 */ /* 0x000fc600080f140a */
[----:B------:R-:W2:Y:S04]  /*0280*/  LDG.E R27, desc[UR8][R8.64] ;  /* 0x00000008081b7981 */ /* 0x000ea8000c1e1900 */
[----:B------:R-:W3:Y:S01]  /*0290*/  LDG.E R28, desc[UR8][R24.64] ;  /* 0x00000008181c7981 */ /* 0x000ee2000c1e1900 */
[----:B------:R-:W-:-:S04]  /*02a0*/  IADD3 R5, PT, PT, R2, R5, RZ ;  /* 0x0000000502057210 */ /* 0x000fc80007ffe0ff */
[----:B------:R-:W-:Y:S01]  /*02b0*/  ISETP.GE.AND P0, PT, R5, R0, PT ;  /* 0x000000000500720c */ /* 0x000fe20003f06270 */
[----:B--2---:R-:W-:Y:S04]  /*02c0*/  STS [R16], R27 ;  /* 0x0000001b10007388 */ /* 0x004fe80000000800 */
[----:B---3--:R-:W-:Y:S01]  /*02d0*/  STS [R7], R28 ;  /* 0x0000001c07007388 */ /* 0x008fe20000000800 */
[----:B------:R-:W-:Y:S06]  /*02e0*/  BAR.SYNC.DEFER_BLOCKING 0x0 ;  /* 0x0000000000007b1d */ /* 0x000fec0000010000 */
[----:B------:R-:W-:Y:S04]  /*02f0*/  LDS R29, [R17] ;  /* 0x00000000111d7984 */ /* 0x000fe80000000800 */
[----:B------:R-:W0:Y:S04]  /*0300*/  LDS.128 R12, [R18] ;  /* 0x00000000120c7984 */ /* 0x000e280000000c00 */
[----:B------:R-:W1:Y:S04]  /*0310*/  LDS R25, [R17+0x80] ;  /* 0x0000800011197984 */ /* 0x000e680000000800 */
[----:B------:R-:W2:Y:S04]  /*0320*/  LDS R23, [R17+0x100] ;  /* 0x0001000011177984 */ /* 0x000ea80000000800 */
[----:B------:R-:W3:Y:S04]  /*0330*/  LDS R26, [R17+0x180] ;  /* 0x00018000111a7984 */ /* 0x000ee80000000800 */
[----:B------:R-:W-:Y:S04]  /*0340*/  LDS R19, [R17+0x200] ;  /* 0x0002000011137984 */ /* 0x000fe80000000800 */
[----:B------:R-:W4:Y:S04]  /*0350*/  LDS.128 R8, [R18+0x10] ;  /* 0x0000100012087984 */ /* 0x000f280000000c00 */
[----:B------:R-:W5:Y:S04]  /*0360*/  LDS R24, [R17+0x280] ;  /* 0x0002800011187984 */ /* 0x000f680000000800 */
[----:B------:R-:W-:Y:S01]  /*0370*/  LDS R28, [R17+0x380] ;  /* 0x00038000111c7984 */ /* 0x000fe20000000800 */
[----:B0-----:R-:W-:-:S03]  /*0380*/  FFMA R12, R12, R29, R21 ;  /* 0x0000001d0c0c7223 */ /* 0x001fc60000000015 */
[----:B------:R-:W0:Y:S01]  /*0390*/  LDS R21, [R17+0x300] ;  /* 0x0003000011157984 */ /* 0x000e220000000800 */
[----:B-1----:R-:W-:-:S04]  /*03a0*/  FFMA R12, R25, R13, R12 ;  /* 0x0000000d190c7223 */ /* 0x002fc8000000000c */
[----:B--2---:R-:W-:-:S04]  /*03b0*/  FFMA R23, R23, R14, R12 ;  /* 0x0000000e17177223 */ /* 0x004fc8000000000c */
[----:B---3--:R-:W-:Y:S02]  /*03c0*/  FFMA R25, R26, R15, R23 ;  /* 0x0000000f1a197223 */ /* 0x008fe40000000017 */
[----:B------:R-:W-:Y:S04]  /*03d0*/  LDS R23, [R17+0x400] ;  /* 0x0004000011177984 */ /* 0x000fe80000000800 */
[----:B------:R-:W1:Y:S01]  /*03e0*/  LDS.128 R12, [R18+0x20] ;  /* 0x00002000120c7984 */ /* 0x000e620000000c00 */
[----:B----4-:R-:W-:-:S03]  /*03f0*/  FFMA R19, R8, R19, R25 ;  /* 0x0000001308137223 */ /* 0x010fc60000000019 */
[----:B------:R-:W2:Y:S01]  /*0400*/  LDS R26, [R17+0x480] ;  /* 0x00048000111a7984 */ /* 0x000ea20000000800 */
[----:B-----5:R-:W-:-:S03]  /*0410*/  FFMA R24, R24, R9, R19 ;  /* 0x0000000918187223 */ /* 0x020fc60000000013 */
[----:B------:R-:W3:Y:S04]  /*0420*/  LDS R19, [R17+0x500] ;  /* 0x0005000011137984 */ /* 0x000ee80000000800 */
[----:B------:R-:W4:Y:S01]  /*0430*/  LDS R25, [R17+0x580] ;  /* 0x0005800011197984 */ /* 0x000f220000000800 */
[----:B0-----:R-:W-:-:S03]  /*0440*/  FFMA R21, R21, R10, R24 ;  /* 0x0000000a15157223 */ /* 0x001fc60000000018 */
[----:B------:R-:W-:Y:S01]  /*0450*/  LDS R24, [R17+0x680] ;  /* 0x0006800011187984 */ /* 0x000fe20000000800 */
[----:B------:R-:W-:-:S03]  /*0460*/  FFMA R27, R28, R11, R21 ;  /* 0x0000000b1c1b7223 */ /* 0x000fc60000000015 */
[----:B------:R-:W-:Y:S04]  /*0470*/  LDS R21, [R17+0x600] ;  /* 0x0006000011157984 */ /* 0x000fe80000000800 */
[----:B------:R-:W0:Y:S04]  /*0480*/  LDS.128 R8, [R18+0x30] ;  /* 0x0000300012087984 */ /* 0x000e280000000c00 */
[----:B------:R-:W-:Y:S01]  /*0490*/  LDS R28, [R17+0x780] ;  /* 0x00078000111c7984 */ /* 0x000fe20000000800 */
[----:B-1----:R-:W-:-:S04]  /*04a0*/  FFMA R23, R12, R23, R27 ;  /* 0x000000170c177223 */ /* 0x002fc8000000001b */
[----:B--2---:R-:W-:Y:S02]  /*04b0*/  FFMA R26, R26, R13, R23 ;  /* 0x0000000d1a1a7223 */ /* 0x004fe40000000017 */
[----:B------:R-:W1:Y:S02]  /*04c0*/  LDS R23, [R17+0x700] ;  /* 0x0007000011177984 */ /* 0x000e640000000800 */
[----:B---3--:R-:W-:Y:S02]  /*04d0*/  FFMA R14, R19, R14, R26 ;  /* 0x0000000e130e7223 */ /* 0x008fe4000000001a */
[----:B------:R-:W-:Y:S02]  /*04e0*/  LDS R19, [R17+0x800] ;  /* 0x0008000011137984 */ /* 0x000fe40000000800 */
[----:B----4-:R-:W-:Y:S02]  /*04f0*/  FFMA R25, R25, R15, R14 ;  /* 0x0000000f19197223 */ /* 0x010fe4000000000e */
[----:B------:R-:W2:Y:S04]  /*0500*/  LDS.128 R12, [R18+0x40] ;  /* 0x00004000120c7984 */ /* 0x000ea80000000c00 */
[----:B------:R-:W3:Y:S01]  /*0510*/  LDS R26, [R17+0x880] ;  /* 0x00088000111a7984 */ /* 0x000ee20000000800 */
[----:B0-----:R-:W-:-:S03]  /*0520*/  FFMA R21, R8, R21, R25 ;  /* 0x0000001508157223 */ /* 0x001fc60000000019 */
[----:B------:R-:W0:Y:S01]  /*0530*/  LDS R25, [R17+0x900] ;  /* 0x0009000011197984 */ /* 0x000e220000000800 */
[----:B------:R-:W-:-:S03]  /*0540*/  FFMA R24, R24, R9, R21 ;  /* 0x0000000918187223 */ /* 0x000fc60000000015 */
[----:B------:R-:W-:Y:S01]  /*0550*/  LDS R21, [R17+0xa00] ;  /* 0x000a000011157984 */ /* 0x000fe20000000800 */
[----:B-1----:R-:W-:-:S03]  /*0560*/  FFMA R9, R23, R10, R24 ;  /* 0x0000000a17097223 */ /* 0x002fc60000000018 */
[----:B------:R-:W1:Y:S01]  /*0570*/  LDS R23, [R17+0x980] ;  /* 0x0009800011177984 */ /* 0x000e620000000800 */
[----:B------:R-:W-:-:S03]  /*0580*/  FFMA R27, R28, R11, R9 ;  /* 0x0000000b1c1b7223 */ /* 0x000fc60000000009 */
[----:B------:R-:W4:Y:S01]  /*0590*/  LDS.128 R8, [R18+0x50] ;  /* 0x0000500012087984 */ /* 0x000f220000000c00 */
[----:B--2---:R-:W-:-:S03]  /*05a0*/  FFMA R19, R12, R19, R27 ;  /* 0x000000130c137223 */ /* 0x004fc6000000001b */
[----:B------:R-:W2:Y:S01]  /*05b0*/  LDS R24, [R17+0xa80] ;  /* 0x000a800011187984 */ /* 0x000ea20000000800 */
[----:B---3--:R-:W-:-:S03]  /*05c0*/  FFMA R26, R26, R13, R19 ;  /* 0x0000000d1a1a7223 */ /* 0x008fc60000000013 */
[----:B------:R-:W3:Y:S04]  /*05d0*/  LDS R19, [R17+0xb00] ;  /* 0x000b000011137984 */ /* 0x000ee80000000800 */
[----:B------:R-:W5:Y:S01]  /*05e0*/  LDS R28, [R17+0xb80] ;  /* 0x000b8000111c7984 */ /* 0x000f620000000800 */
[----:B0-----:R-:W-:-:S03]  /*05f0*/  FFMA R14, R25, R14, R26 ;  /* 0x0000000e190e7223 */ /* 0x001fc6000000001a */
[----:B------:R-:W-:Y:S01]  /*0600*/  LDS R26, [R17+0xc80] ;  /* 0x000c8000111a7984 */ /* 0x000fe20000000800 */
[----:B-1----:R-:W-:-:S03]  /*0610*/  FFMA R25, R23, R15, R14 ;  /* 0x0000000f17197223 */ /* 0x002fc6000000000e */
[----:B------:R-:W-:Y:S01]  /*0620*/  LDS R23, [R17+0xc00] ;  /* 0x000c000011177984 */ /* 0x000fe20000000800 */
[----:B----4-:R-:W-:-:S03]  /*0630*/  FFMA R21, R8, R21, R25 ;  /* 0x0000001508157223 */ /* 0x010fc60000000019 */
[----:B------:R-:W0:Y:S01]  /*0640*/  LDS.128 R12, [R18+0x60] ;  /* 0x00006000120c7984 */ /* 0x000e220000000c00 */
[----:B--2---:R-:W-:-:S03]  /*0650*/  FFMA R24, R24, R9, R21 ;  /* 0x0000000918187223 */ /* 0x004fc60000000015 */
[----:B------:R-:W1:Y:S01]  /*0660*/  LDS R21, [R17+0xd00] ;  /* 0x000d000011157984 */ /* 0x000e620000000800 */
[----:B---3--:R-:W-:-:S03]  /*0670*/  FFMA R19, R19, R10, R24 ;  /* 0x0000000a13137223 */ /* 0x008fc60000000018 */
[----:B------:R-:W2:Y:S01]  /*0680*/  LDS R24, [R17+0xd80] ;  /* 0x000d800011187984 */ /* 0x000ea20000000800 */
[----:B-----5:R-:W-:-:S03]  /*0690*/  FFMA R25, R28, R11, R19 ;  /* 0x0000000b1c197223 */ /* 0x020fc60000000013 */
[----:B------:R-:W-:Y:S04]  /*06a0*/  LDS R19, [R17+0xe00] ;  /* 0x000e000011137984 */ /* 0x000fe80000000800 */
[----:B------:R-:W3:Y:S01]  /*06b0*/  LDS.128 R8, [R18+0x70] ;  /* 0x0000700012087984 */ /* 0x000ee20000000c00 */
[----:B0-----:R-:W-:-:S03]  /*06c0*/  FFMA R23, R12, R23, R25 ;  /* 0x000000170c177223 */ /* 0x001fc60000000019 */
[----:B------:R-:W0:Y:S01]  /*06d0*/  LDS R12, [R17+0xe80] ;  /* 0x000e8000110c7984 */ /* 0x000e220000000800 */
[----:B------:R-:W-:-:S03]  /*06e0*/  FFMA R28, R26, R13, R23 ;  /* 0x0000000d1a1c7223 */ /* 0x000fc60000000017 */
[----:B------:R-:W4:Y:S01]  /*06f0*/  LDS R13, [R17+0xf00] ;  /* 0x000f0000110d7984 */ /* 0x000f220000000800 */
[----:B-1----:R-:W-:-:S03]  /*0700*/  FFMA R21, R21, R14, R28 ;  /* 0x0000000e15157223 */ /* 0x002fc6000000001c */
[----:B------:R-:W1:Y:S01]  /*0710*/  LDS R26, [R17+0xf80] ;  /* 0x000f8000111a7984 */ /* 0x000e620000000800 */
[----:B--2---:R-:W-:-:S04]  /*0720*/  FFMA R15, R24, R15, R21 ;  /* 0x0000000f180f7223 */ /* 0x004fc80000000015 */
[----:B---3--:R-:W-:-:S04]  /*0730*/  FFMA R15, R8, R19, R15 ;  /* 0x00000013080f7223 */ /* 0x008fc8000000000f */
[----:B0-----:R-:W-:-:S04]  /*0740*/  FFMA R9, R12, R9, R15 ;  /* 0x000000090c097223 */ /* 0x001fc8000000000f */
[----:B----4-:R-:W-:-:S04]  /*0750*/  FFMA R9, R13, R10, R9 ;  /* 0x0000000a0d097223 */ /* 0x010fc80000000009 */
[----:B-1----:R-:W-:Y:S01]  /*0760*/  FFMA R21, R26, R11, R9 ;  /* 0x0000000b1a157223 */ /* 0x002fe20000000009 */
[----:B------:R-:W-:Y:S06]  /*0770*/  BAR.SYNC.DEFER_BLOCKING 0x0 ;  /* 0x0000000000007b1d */ /* 0x000fec0000010000 */
[----:B------:R-:W-:Y:S05]  /*0780*/  @!P0 BRA `(.L_x_1) ;  /* 0xfffffff800908947 */ /* 0x000fea000383ffff */
.L_x_0:
[----:B------:R-:W0:Y:S01]  /*0790*/  LDC.64 R6, c[0x0][0x390] ;  /* 0x0000e400ff067b82 */ /* 0x000e220000000a00 */
[----:B------:R-:W1:Y:S01]  /*07a0*/  LDCU UR5, c[0x0][0x39c] ;  /* 0x00007380ff0577ac */ /* 0x000e620008000800 */
[----:B------:R-:W-:Y:S02]  /*07b0*/  IADD3 R3, PT, PT, R22, R3, RZ ;  /* 0x0000000316037210 */ /* 0x000fe40007ffe0ff */
[----:B------:R-:W-:-:S05]  /*07c0*/  IADD3 R4, PT, PT, R4, UR4, RZ ;  /* 0x0000000404047c10 */ /* 0x000fca000fffe0ff */
[----:B-1----:R-:W-:-:S04]  /*07d0*/  IMAD R3, R4, UR5, R3 ;  /* 0x0000000504037c24 */ /* 0x002fc8000f8e0203 */
[----:B0-----:R-:W-:-:S05]  /*07e0*/  IMAD.WIDE R2, R3, 0x4, R6 ;  /* 0x0000000403027825 */ /* 0x001fca00078e0206 */
[----:B------:R-:W-:Y:S01]  /*07f0*/  STG.E desc[UR8][R2.64], R21 ;  /* 0x0000001502007986 */ /* 0x000fe2000c101908 */
[----:B------:R-:W-:Y:S05]  /*0800*/  EXIT ;  /* 0x000000000000794d */ /* 0x000fea0003800000 */
.L_x_2:
[----:B------:R-:W-:-:S00]  /*0810*/  BRA `(.L_x_2) ;  /* 0xfffffffc00fc7947 */ /* 0x000fc0000383ffff */
[----:B------:R-:W-:-:S00]  /*0820*/  NOP ;  /* 0x0000000000007918 */ /* 0x000fc00000000000 */
        /* <DEDUP_REMOVED lines=13> */
.L_x_3:


//--------------------- .nv.shared._Z10sgemm_v2_2ILj32EEvPfS0_S0_iii --------------------------
	.section	.nv.shared._Z10sgemm_v2_2ILj32EEvPfS0_S0_iii,"aw",@nobits
	.sectionflags	@""
	.align	4
.nv.shared._Z10sgemm_v2_2ILj32EEvPfS0_S0_iii:
	.zero		9216


//--------------------- .nv.shared.reserved.0     --------------------------
	.section	.nv.shared.reserved.0,"aw",@nobits
	.weak		__nv_reservedSMEM_offset_0_alias
	.size		__nv_reservedSMEM_offset_0_alias, 0, 64
	.other		__nv_reservedSMEM_offset_0_alias,@"STO_CUDA_RESERVED_SHARED STV_DEFAULT"
__nv_reservedSMEM_offset_0_alias:
	.zero		0
	.zero		64


//--------------------- .nv.constant0._Z10sgemm_v2_2ILj32EEvPfS0_S0_iii --------------------------
	.section	.nv.constant0._Z10sgemm_v2_2ILj32EEvPfS0_S0_iii,"a",@progbits
	.sectionflags	@""
	.align	4
.nv.constant0._Z10sgemm_v2_2ILj32EEvPfS0_S0_iii:
	.zero		932


//--------------------- SYMBOLS --------------------------

	.type		.nv.reservedSmem.offset0,@object
	.size		.nv.reservedSmem.offset0,0x4
	.type		.nv.reservedSmem.cap,@object
	.size		.nv.reservedSmem.cap,0x4
